.version 2.0 
.target sm_20
.global .u32  gresult, srcb;

.entry main {
   .reg .u32 a, b;

   ld.global.u32 b, [srcb];
   mul.lo.u32   a, 0x12345678, b;
   st.global.u32 [gresult], a;
   
   exit;
}


// ===== COMPILED SASS (sm_100) =====

	.target	sm_100

	.elftype	@"ET_EXEC"


//--------------------- .note.nv.tkinfo           --------------------------
	.section	.note.nv.tkinfo,"",@"SHT_NOTE"
	.sectionflags	@"SHF_NOTE_NV_TKINFO"
	.tkinfo
        /*0018*/ 	.word	0x00000002
        /*0030*/ 	.string	""
        /*0030*/ 	.string	"ptxas"
        /*0030*/ 	.string	"Cuda compilation tools, release 13.0, V13.0.88"
        /*0030*/ 	.string	"Build cuda_13.0.r13.0/compiler.36424714_0"
        /*0030*/ 	.string	"-arch sm_100 "



//--------------------- .note.nv.cuinfo           --------------------------
	.section	.note.nv.cuinfo,"",@"SHT_NOTE"
	.sectionflags	@"SHF_NOTE_NV_CUINFO"
        /*0018*/ 	.short	0x0002
        /*001a*/ 	.short	0x0014
        /*001c*/ 	.short	0x0082
	.zero		2


//--------------------- .nv.info                  --------------------------
	.section	.nv.info,"",@"SHT_CUDA_INFO"
	.align	4


	//----- nvinfo : EIATTR_REGCOUNT
	.align		4
        /*0000*/ 	.byte	0x04, 0x2f
        /*0002*/ 	.short	(.L_3 - .L_2)
	.align		4
.L_2:
        /*0004*/ 	.word	index@(main)
        /*0008*/ 	.word	0x0000000a


	//----- nvinfo : EIATTR_FRAME_SIZE
	.align		4
.L_3:
        /*000c*/ 	.byte	0x04, 0x11
        /*000e*/ 	.short	(.L_5 - .L_4)
	.align		4
.L_4:
        /*0010*/ 	.word	index@(main)
        /*0014*/ 	.word	0x00000000


	//----- nvinfo : EIATTR_MIN_STACK_SIZE
	.align		4
.L_5:
        /*0018*/ 	.byte	0x04, 0x12
        /*001a*/ 	.short	(.L_7 - .L_6)
	.align		4
.L_6:
        /*001c*/ 	.word	index@(main)
        /*0020*/ 	.word	0x00000000
.L_7:


//--------------------- .nv.compat                --------------------------
	.section	.nv.compat,"",@"SHT_CUDA_COMPAT_INFO"
	.align	4
        /*0000*/ 	.byte	0x02, 0x09, 0x00, 0x00, 0x02, 0x02, 0x01, 0x00, 0x02, 0x05, 0x05, 0x00, 0x03, 0x07, 0x01, 0x01
        /*0010*/ 	.byte	0x02, 0x03, 0x00, 0x00, 0x02, 0x06, 0x01, 0x00, 0x04, 0x0b, 0x08, 0x00, 0x09, 0x00, 0x00, 0x00
        /*0020*/ 	.byte	0x00, 0x00, 0x00, 0x00


//--------------------- .nv.info.main             --------------------------
	.section	.nv.info.main,"",@"SHT_CUDA_INFO"
	.sectionflags	@""
	.align	4


	//----- nvinfo : EIATTR_CUDA_API_VERSION
	.align		4
        /*0000*/ 	.byte	0x04, 0x37
        /*0002*/ 	.short	(.L_9 - .L_8)
.L_8:
        /*0004*/ 	.word	0x00000082


	//----- nvinfo : EIATTR_SPARSE_MMA_MASK
	.align		4
.L_9:
        /*0008*/ 	.byte	0x03, 0x50
        /*000a*/ 	.short	0x0000


	//----- nvinfo : EIATTR_MAXREG_COUNT
	.align		4
        /*000c*/ 	.byte	0x03, 0x1b
        /*000e*/ 	.short	0x00ff


	//----- nvinfo : EIATTR_MERCURY_ISA_VERSION
	.align		4
        /*0010*/ 	.byte	0x03, 0x5f
        /*0012*/ 	.short	0x0101


	//----- nvinfo : EIATTR_VRC_CTA_INIT_COUNT
	.align		4
        /*0014*/ 	.byte	0x02, 0x4a
	.zero		1
	.zero		1


	//----- nvinfo : EIATTR_EXIT_INSTR_OFFSETS
	.align		4
        /*0018*/ 	.byte	0x04, 0x1c
        /*001a*/ 	.short	(.L_11 - .L_10)


	//   ....[0]....
.L_10:
        /*001c*/ 	.word	0x00000070


	//----- nvinfo : EIATTR_SW_WAR
	.align		4
.L_11:
        /*0020*/ 	.byte	0x04, 0x36
        /*0022*/ 	.short	(.L_13 - .L_12)
.L_12:
        /*0024*/ 	.word	0x00000008
.L_13:


//--------------------- .nv.callgraph             --------------------------
	.section	.nv.callgraph,"",@"SHT_CUDA_CALLGRAPH"
	.align	4
	.sectionentsize	8
	.align		4
        /*0000*/ 	.word	0x00000000
	.align		4
        /*0004*/ 	.word	0xffffffff
	.align		4
        /*0008*/ 	.word	0x00000000
	.align		4
        /*000c*/ 	.word	0xfffffffe
	.align		4
        /*0010*/ 	.word	0x00000000
	.align		4
        /*0014*/ 	.word	0xfffffffd
	.align		4
        /*0018*/ 	.word	0x00000000
	.align		4
        /*001c*/ 	.word	0xfffffffc


//--------------------- .nv.constant4             --------------------------
	.section	.nv.constant4,"a",@progbits
	.align	8
	.align		8
.nv.constant4:
        /*0000*/ 	.dword	gresult
	.align		8
        /*0008*/ 	.dword	srcb


//--------------------- .text.main                --------------------------
	.section	.text.main,"ax",@progbits
	.align	128
.text.main:
        .type           main,@function
        .size           main,(.L_x_1 - main)
        .other          main,@"STO_CUDA_ENTRY STV_DEFAULT"
main:
[----:B------:R-:W-:Y:S08]  /*0000*/  LDC R1, c[0x0][0x37c] ;  /* 0x0000df00ff017b82 */ /* 0x000ff00000000800 */
[----:B------:R-:W0:Y:S01]  /*0010*/  LDC.64 R2, c[0x4][0x8] ;  /* 0x01000200ff027b82 */ /* 0x000e220000000a00 */
[----:B------:R-:W0:Y:S02]  /*0020*/  LDCU.64 UR4, c[0x0][0x358] ;  /* 0x00006b00ff0477ac */ /* 0x000e240008000a00 */
[----:B0-----:R-:W2:Y:S05]  /*0030*/  LDG.E R2, desc[UR4][R2.64] ;  /* 0x0000000402027981 */ /* 0x001eaa000c1e1900 */
[----:B------:R-:W0:Y:S01]  /*0040*/  LDC.64 R4, c[0x4][RZ] ;  /* 0x01000000ff047b82 */ /* 0x000e220000000a00 */
[----:B--2---:R-:W-:-:S05]  /*0050*/  IMAD R7, R2, 0x12345678, RZ ;  /* 0x1234567802077824 */ /* 0x004fca00078e02ff */
[----:B0-----:R-:W-:Y:S01]  /*0060*/  STG.E desc[UR4][R4.64], R7 ;  /* 0x0000000704007986 */ /* 0x001fe2000c101904 */
[----:B------:R-:W-:Y:S05]  /*0070*/  EXIT ;  /* 0x000000000000794d */ /* 0x000fea0003800000 */
.L_x_0:
[----:B------:R-:W-:-:S00]  /*0080*/  BRA `(.L_x_0) ;  /* 0xfffffffc00fc7947 */ /* 0x000fc0000383ffff */
[----:B------:R-:W-:-:S00]  /*0090*/  NOP ;  /* 0x0000000000007918 */ /* 0x000fc00000000000 */
        /* <DEDUP_REMOVED lines=14> */
.L_x_1:


//--------------------- .nv.shared.reserved.0     --------------------------
	.section	.nv.shared.reserved.0,"aw",@nobits
	.weak		__nv_reservedSMEM_offset_0_alias
	.size		__nv_reservedSMEM_offset_0_alias, 0, 64
	.other		__nv_reservedSMEM_offset_0_alias,@"STO_CUDA_RESERVED_SHARED STV_DEFAULT"
__nv_reservedSMEM_offset_0_alias:
	.zero		0
	.zero		64


//--------------------- .nv.global                --------------------------
	.section	.nv.global,"aw",@nobits
	.align	4
.nv.global:
	.type		gresult,@object
	.size		gresult,(srcb - gresult)
gresult:
	.zero		4
	.type		srcb,@object
	.size		srcb,(.L_1 - srcb)
srcb:
	.zero		4
.L_1:


//--------------------- .nv.constant0.main        --------------------------
	.section	.nv.constant0.main,"a",@progbits
	.sectionflags	@""
	.align	4
.nv.constant0.main:
	.zero		896


//--------------------- SYMBOLS --------------------------

	.type		.nv.reservedSmem.offset0,@object
	.size		.nv.reservedSmem.offset0,0x4
